	.headerflags	@"EF_CUDA_TEXMODE_UNIFIED EF_CUDA_64BIT_ADDRESS EF_CUDA_ACCELERATORS EF_CUDA_SM90 EF_CUDA_VIRTUAL_SM(EF_CUDA_SM90)"
	.elftype	@"ET_EXEC"


//--------------------- .nv.info                  --------------------------
	.section	.nv.info,"",@"SHT_CUDA_INFO"
	.align	4


	//----- nvinfo : EIATTR_REGCOUNT
	.align		4
        /*0000*/ 	.byte	0x04, 0x2f
        /*0002*/ 	.short	(.L_3 - .L_2)
	.align		4
.L_2:
        /*0004*/ 	.word	index@(triton_poi_fused__native_batch_norm_legit_no_training_add_relu_10)
        /*0008*/ 	.word	0x00000020


	//----- nvinfo : EIATTR_MIN_STACK_SIZE
	.align		4
.L_3:
        /*000c*/ 	.byte	0x04, 0x12
        /*000e*/ 	.short	(.L_5 - .L_4)
	.align		4
.L_4:
        /*0010*/ 	.word	index@(triton_poi_fused__native_batch_norm_legit_no_training_add_relu_10)
        /*0014*/ 	.word	0x00000000


	//----- nvinfo : EIATTR_FRAME_SIZE
	.align		4
.L_5:
        /*0018*/ 	.byte	0x04, 0x11
        /*001a*/ 	.short	(.L_7 - .L_6)
	.align		4
.L_6:
        /*001c*/ 	.word	index@(triton_poi_fused__native_batch_norm_legit_no_training_add_relu_10)
        /*0020*/ 	.word	0x00000000


	//----- nvinfo : EIATTR_MIN_STACK_SIZE
	.align		4
.L_7:
        /*0024*/ 	.byte	0x04, 0x12
        /*0026*/ 	.short	(.L_9 - .L_8)
	.align		4
.L_8:
        /*0028*/ 	.word	index@(triton_poi_fused__native_batch_norm_legit_no_training_add_relu_10)
        /*002c*/ 	.word	0x00000000
.L_9:


//--------------------- .nv.info.triton_poi_fused__native_batch_norm_legit_no_training_add_relu_10 --------------------------
	.section	.nv.info.triton_poi_fused__native_batch_norm_legit_no_training_add_relu_10,"",@"SHT_CUDA_INFO"
	.sectionflags	@""
	.align	4


	//----- nvinfo : EIATTR_CUDA_API_VERSION
	.align		4
        /*0000*/ 	.byte	0x04, 0x37
        /*0002*/ 	.short	(.L_11 - .L_10)
.L_10:
        /*0004*/ 	.word	0x0000007c


	//----- nvinfo : EIATTR_KPARAM_INFO
	.align		4
.L_11:
        /*0008*/ 	.byte	0x04, 0x17
        /*000a*/ 	.short	(.L_13 - .L_12)
.L_12:
        /*000c*/ 	.word	0x00000000
        /*0010*/ 	.short	0x0008
        /*0012*/ 	.short	0x003c
        /*0014*/ 	.byte	0x00, 0xf0, 0x11, 0x00


	//----- nvinfo : EIATTR_KPARAM_INFO
	.align		4
.L_13:
        /*0018*/ 	.byte	0x04, 0x17
        /*001a*/ 	.short	(.L_15 - .L_14)
.L_14:
        /*001c*/ 	.word	0x00000000
        /*0020*/ 	.short	0x0007
        /*0022*/ 	.short	0x0038
        /*0024*/ 	.byte	0x00, 0xf0, 0x11, 0x00


	//----- nvinfo : EIATTR_KPARAM_INFO
	.align		4
.L_15:
        /*0028*/ 	.byte	0x04, 0x17
        /*002a*/ 	.short	(.L_17 - .L_16)
.L_16:
        /*002c*/ 	.word	0x00000000
        /*0030*/ 	.short	0x0006
        /*0032*/ 	.short	0x0030
        /*0034*/ 	.byte	0x00, 0xf4, 0x21, 0x00


	//----- nvinfo : EIATTR_KPARAM_INFO
	.align		4
.L_17:
        /*0038*/ 	.byte	0x04, 0x17
        /*003a*/ 	.short	(.L_19 - .L_18)
.L_18:
        /*003c*/ 	.word	0x00000000
        /*0040*/ 	.short	0x0005
        /*0042*/ 	.short	0x0028
        /*0044*/ 	.byte	0x00, 0xf4, 0x21, 0x00


	//----- nvinfo : EIATTR_KPARAM_INFO
	.align		4
.L_19:
        /*0048*/ 	.byte	0x04, 0x17
        /*004a*/ 	.short	(.L_21 - .L_20)
.L_20:
        /*004c*/ 	.word	0x00000000
        /*0050*/ 	.short	0x0004
        /*0052*/ 	.short	0x0020
        /*0054*/ 	.byte	0x00, 0xf4, 0x21, 0x00


	//----- nvinfo : EIATTR_KPARAM_INFO
	.align		4
.L_21:
        /*0058*/ 	.byte	0x04, 0x17
        /*005a*/ 	.short	(.L_23 - .L_22)
.L_22:
        /*005c*/ 	.word	0x00000000
        /*0060*/ 	.short	0x0003
        /*0062*/ 	.short	0x0018
        /*0064*/ 	.byte	0x00, 0xf4, 0x21, 0x00


	//----- nvinfo : EIATTR_KPARAM_INFO
	.align		4
.L_23:
        /*0068*/ 	.byte	0x04, 0x17
        /*006a*/ 	.short	(.L_25 - .L_24)
.L_24:
        /*006c*/ 	.word	0x00000000
        /*0070*/ 	.short	0x0002
        /*0072*/ 	.short	0x0010
        /*0074*/ 	.byte	0x00, 0xf4, 0x21, 0x00


	//----- nvinfo : EIATTR_KPARAM_INFO
	.align		4
.L_25:
        /*0078*/ 	.byte	0x04, 0x17
        /*007a*/ 	.short	(.L_27 - .L_26)
.L_26:
        /*007c*/ 	.word	0x00000000
        /*0080*/ 	.short	0x0001
        /*0082*/ 	.short	0x0008
        /*0084*/ 	.byte	0x00, 0xf4, 0x21, 0x00


	//----- nvinfo : EIATTR_KPARAM_INFO
	.align		4
.L_27:
        /*0088*/ 	.byte	0x04, 0x17
        /*008a*/ 	.short	(.L_29 - .L_28)
.L_28:
        /*008c*/ 	.word	0x00000000
        /*0090*/ 	.short	0x0000
        /*0092*/ 	.short	0x0000
        /*0094*/ 	.byte	0x00, 0xf4, 0x21, 0x00


	//----- nvinfo : EIATTR_SPARSE_MMA_MASK
	.align		4
.L_29:
        /*0098*/ 	.byte	0x03, 0x50
        /*009a*/ 	.short	0x0000


	//----- nvinfo : EIATTR_MAXREG_COUNT
	.align		4
        /*009c*/ 	.byte	0x03, 0x1b
        /*009e*/ 	.short	0x00ff


	//----- nvinfo : EIATTR_EXIT_INSTR_OFFSETS
	.align		4
        /*00a0*/ 	.byte	0x04, 0x1c
        /*00a2*/ 	.short	(.L_31 - .L_30)


	//   ....[0]....
.L_30:
        /*00a4*/ 	.word	0x00000d80


	//   ....[1]....
        /*00a8*/ 	.word	0x00000dc0


	//----- nvinfo : EIATTR_REQNTID
	.align		4
.L_31:
        /*00ac*/ 	.byte	0x04, 0x10
        /*00ae*/ 	.short	(.L_33 - .L_32)
.L_32:
        /*00b0*/ 	.word	0x00000080
        /*00b4*/ 	.word	0x00000001
        /*00b8*/ 	.word	0x00000001


	//----- nvinfo : EIATTR_CBANK_PARAM_SIZE
	.align		4
.L_33:
        /*00bc*/ 	.byte	0x03, 0x19
        /*00be*/ 	.short	0x0040


	//----- nvinfo : EIATTR_PARAM_CBANK
	.align		4
        /*00c0*/ 	.byte	0x04, 0x0a
        /*00c2*/ 	.short	(.L_35 - .L_34)
	.align		4
.L_34:
        /*00c4*/ 	.word	index@(.nv.constant0.triton_poi_fused__native_batch_norm_legit_no_training_add_relu_10)
        /*00c8*/ 	.short	0x0210
        /*00ca*/ 	.short	0x0040


	//----- nvinfo : EIATTR_SW_WAR
	.align		4
.L_35:
        /*00cc*/ 	.byte	0x04, 0x36
        /*00ce*/ 	.short	(.L_37 - .L_36)
.L_36:
        /*00d0*/ 	.word	0x00000008
.L_37:


//--------------------- .nv.callgraph             --------------------------
	.section	.nv.callgraph,"",@"SHT_CUDA_CALLGRAPH"
	.align	4
	.sectionentsize	8
	.align		4
        /*0000*/ 	.word	0x00000000
	.align		4
        /*0004*/ 	.word	0xffffffff
	.align		4
        /*0008*/ 	.word	0x00000000
	.align		4
        /*000c*/ 	.word	0xfffffffe
	.align		4
        /*0010*/ 	.word	0x00000000
	.align		4
        /*0014*/ 	.word	0xfffffffd
	.align		4
        /*0018*/ 	.word	0x00000000
	.align		4
        /*001c*/ 	.word	0xfffffffc


//--------------------- .nv.constant4             --------------------------
	.section	.nv.constant4,"a",@progbits
	.align	8
	.align		8
.nv.constant4:
        /*0000*/ 	.dword	_$_str
	.align		8
        /*0008*/ 	.dword	_$_str_$_2


//--------------------- .text.triton_poi_fused__native_batch_norm_legit_no_training_add_relu_10 --------------------------
	.section	.text.triton_poi_fused__native_batch_norm_legit_no_training_add_relu_10,"ax",@progbits
	.sectionflags	@"SHF_BARRIERS=1"
	.align	128
        .global         triton_poi_fused__native_batch_norm_legit_no_training_add_relu_10
        .type           triton_poi_fused__native_batch_norm_legit_no_training_add_relu_10,@function
        .size           triton_poi_fused__native_batch_norm_legit_no_training_add_relu_10,(.L_x_1 - triton_poi_fused__native_batch_norm_legit_no_training_add_relu_10)
        .other          triton_poi_fused__native_batch_norm_legit_no_training_add_relu_10,@"STO_CUDA_ENTRY STV_DEFAULT"
triton_poi_fused__native_batch_norm_legit_no_training_add_relu_10:
.text.triton_poi_fused__native_batch_norm_legit_no_training_add_relu_10:
[----:B------:R-:W0:Y:S01]  /*0000*/  LDC R1, c[0x0][0x28] ;  /* 0x00000a00ff017b82 */ /* 0x000e220000000800 */
[----:B------:R-:W1:Y:S07]  /*0010*/  S2R R0, SR_TID.X ;  /* 0x0000000000007919 */ /* 0x000e6e0000002100 */
[----:B------:R-:W2:Y:S01]  /*0020*/  S2UR UR5, SR_CTAID.Y ;  /* 0x00000000000579c3 */ /* 0x000ea20000002600 */
[----:B------:R-:W-:Y:S02]  /*0030*/  CS2R R8, SRZ ;  /* 0x0000000000087805 */ /* 0x000fe4000001ff00 */
[----:B------:R-:W-:Y:S01]  /*0040*/  CS2R R10, SRZ ;  /* 0x00000000000a7805 */ /* 0x000fe2000001ff00 */
[----:B------:R-:W3:Y:S01]  /*0050*/  S2R R2, SR_CTAID.X ;  /* 0x0000000000027919 */ /* 0x000ee20000002500 */
[----:B------:R-:W-:-:S03]  /*0060*/  ULDC.64 UR8, c[0x0][0x208] ;  /* 0x0000820000087ab9 */ /* 0x000fc60000000a00 */
[----:B------:R-:W4:Y:S01]  /*0070*/  LDC.64 R6, c[0x0][0x210] ;  /* 0x00008400ff067b82 */ /* 0x000f220000000a00 */
[----:B------:R-:W-:Y:S02]  /*0080*/  CS2R R12, SRZ ;  /* 0x00000000000c7805 */ /* 0x000fe4000001ff00 */
[----:B------:R-:W-:-:S05]  /*0090*/  CS2R R14, SRZ ;  /* 0x00000000000e7805 */ /* 0x000fca000001ff00 */
[----:B------:R-:W5:Y:S01]  /*00a0*/  S2UR UR6, SR_CgaCtaId ;  /* 0x00000000000679c3 */ /* 0x000f620000008800 */
[----:B--2---:R-:W-:-:S07]  /*00b0*/  USHF.L.U32 UR4, UR5, 0x2, URZ ;  /* 0x0000000205047899 */ /* 0x004fce000800063f */
[----:B------:R-:W2:Y:S01]  /*00c0*/  LDC.64 R26, c[0x0][0x218] ;  /* 0x00008600ff1a7b82 */ /* 0x000ea20000000a00 */
[----:B-1----:R-:W-:Y:S01]  /*00d0*/  IMAD.SHL.U32 R3, R0, 0x4, RZ ;  /* 0x0000000400037824 */ /* 0x002fe200078e00ff */
[----:B------:R-:W-:-:S04]  /*00e0*/  SHF.R.U32.HI R4, RZ, 0x6, R0 ;  /* 0x00000006ff047819 */ /* 0x000fc80000011600 */
[----:B------:R-:W-:Y:S02]  /*00f0*/  LOP3.LUT R5, R3, 0xfc, RZ, 0xc0, !PT ;  /* 0x000000fc03057812 */ /* 0x000fe400078ec0ff */
[----:B------:R-:W-:Y:S02]  /*0100*/  SGXT.U32 R4, R4, 0x1 ;  /* 0x000000010404781a */ /* 0x000fe40000000000 */
[----:B---3--:R-:W-:Y:S02]  /*0110*/  PRMT R5, R5, 0x6540, R2 ;  /* 0x0000654005057816 */ /* 0x008fe40000000002 */
[----:B------:R-:W-:Y:S02]  /*0120*/  LOP3.LUT R4, R4, UR4, RZ, 0xfc, !PT ;  /* 0x0000000404047c12 */ /* 0x000fe4000f8efcff */
[----:B------:R-:W-:-:S03]  /*0130*/  ISETP.GE.AND P3, PT, R5, 0x100, PT ;  /* 0x000001000500780c */ /* 0x000fc60003f66270 */
[----:B------:R-:W-:-:S04]  /*0140*/  IMAD R4, R4, 0x100, R5 ;  /* 0x0000010004047824 */ /* 0x000fc800078e0205 */
[----:B----4-:R-:W-:-:S06]  /*0150*/  IMAD.WIDE R16, R4, 0x4, R6 ;  /* 0x0000000404107825 */ /* 0x010fcc00078e0206 */
[----:B------:R1:W3:Y:S01]  /*0160*/  @!P3 LDG.E.EL.128 R8, desc[UR8][R16.64] ;  /* 0x000000081008b981 */ /* 0x0002e2000c2e1d00 */
[----:B------:R-:W-:-:S04]  /*0170*/  VIADD R5, R4, 0x200 ;  /* 0x0000020004057836 */ /* 0x000fc80000000000 */
[----:B------:R-:W-:-:S05]  /*0180*/  IMAD.WIDE R18, R5, 0x4, R6 ;  /* 0x0000000405127825 */ /* 0x000fca00078e0206 */
[----:B------:R4:W3:Y:S01]  /*0190*/  @!P3 LDG.E.EL.128 R12, desc[UR8][R18.64] ;  /* 0x00000008120cb981 */ /* 0x0008e2000c2e1d00 */
[----:B------:R-:W-:Y:S01]  /*01a0*/  SHF.R.U32.HI R6, RZ, 0x8, R3 ;  /* 0x00000008ff067819 */ /* 0x000fe20000011603 */
[----:B------:R-:W-:Y:S01]  /*01b0*/  UMOV UR4, 0x400 ;  /* 0x0000040000047882 */ /* 0x000fe20000000000 */
[----:B-1----:R-:W-:Y:S01]  /*01c0*/  LOP3.LUT R17, R3, 0x1fc, RZ, 0xc0, !PT ;  /* 0x000001fc03117812 */ /* 0x002fe200078ec0ff */
[----:B-----5:R-:W-:Y:S01]  /*01d0*/  UPRMT UR4, UR6, 0x654, UR4 ;  /* 0x0000065406047896 */ /* 0x020fe20008000004 */
[----:B------:R-:W-:Y:S02]  /*01e0*/  SGXT.U32 R16, R6, 0x1 ;  /* 0x000000010610781a */ /* 0x000fe40000000000 */
[----:B------:R-:W4:Y:S02]  /*01f0*/  LDC.64 R6, c[0x0][0x220] ;  /* 0x00008800ff067b82 */ /* 0x000f240000000a00 */
[----:B------:R-:W-:Y:S02]  /*0200*/  LOP3.LUT R25, R16, 0x1fc, R3, 0xf8, !PT ;  /* 0x000001fc10197812 */ /* 0x000fe400078ef803 */
[----:B------:R-:W-:Y:S01]  /*0210*/  LEA R20, R16, UR4, 0x2 ;  /* 0x0000000410147c11 */ /* 0x000fe2000f8e10ff */
[----:B------:R-:W-:Y:S01]  /*0220*/  IMAD.SHL.U32 R16, R0, 0x2, RZ ;  /* 0x0000000200107824 */ /* 0x000fe200078e00ff */
[----:B------:R-:W-:-:S03]  /*0230*/  LEA R25, R25, UR4, 0x2 ;  /* 0x0000000419197c11 */ /* 0x000fc6000f8e10ff */
[----:B------:R-:W-:Y:S01]  /*0240*/  IMAD R20, R17, 0x4, R20 ;  /* 0x0000000411147824 */ /* 0x000fe200078e0214 */
[----:B------:R-:W-:-:S04]  /*0250*/  LOP3.LUT R17, R16, 0xfe, RZ, 0xc0, !PT ;  /* 0x000000fe10117812 */ /* 0x000fc800078ec0ff */
[C---:B------:R-:W-:Y:S02]  /*0260*/  LEA R16, R17.reuse, UR4, 0x2 ;  /* 0x0000000411107c11 */ /* 0x040fe4000f8e10ff */
[----:B------:R-:W-:-:S04]  /*0270*/  PRMT R21, R17, 0x6540, R2 ;  /* 0x0000654011157816 */ /* 0x000fc80000000002 */
[C---:B------:R-:W-:Y:S01]  /*0280*/  ISETP.GE.AND P2, PT, R21.reuse, 0x100, PT ;  /* 0x000001001500780c */ /* 0x040fe20003f46270 */
[C---:B----4-:R-:W-:Y:S02]  /*0290*/  IMAD.WIDE R18, R21.reuse, 0x4, R6 ;  /* 0x0000000415127825 */ /* 0x050fe400078e0206 */
[----:B------:R-:W1:Y:S02]  /*02a0*/  LDC.64 R6, c[0x0][0x228] ;  /* 0x00008a00ff067b82 */ /* 0x000e640000000a00 */
[C---:B--2---:R-:W-:Y:S01]  /*02b0*/  IMAD.WIDE R26, R21.reuse, 0x4, R26 ;  /* 0x00000004151a7825 */ /* 0x044fe200078e021a */
[----:B---3--:R-:W-:Y:S04]  /*02c0*/  STS [R25], R8 ;  /* 0x0000000819007388 */ /* 0x008fe80000000800 */
[----:B------:R2:W-:Y:S04]  /*02d0*/  STS [R20+0x4], R9 ;  /* 0x0000040914007388 */ /* 0x0005e80000000800 */
[----:B------:R-:W-:Y:S04]  /*02e0*/  STS [R25+0x8], R10 ;  /* 0x0000080a19007388 */ /* 0x000fe80000000800 */
[----:B------:R3:W-:Y:S01]  /*02f0*/  STS [R20+0xc], R11 ;  /* 0x00000c0b14007388 */ /* 0x0007e20000000800 */
[----:B--2---:R-:W-:Y:S01]  /*0300*/  CS2R R8, SRZ ;  /* 0x0000000000087805 */ /* 0x004fe2000001ff00 */
[----:B------:R-:W-:Y:S06]  /*0310*/  BAR.SYNC.DEFER_BLOCKING 0x0 ;  /* 0x0000000000007b1d */ /* 0x000fec0000010000 */
[----:B------:R-:W-:Y:S04]  /*0320*/  LDS R17, [R16+0x404] ;  /* 0x0004040010117984 */ /* 0x000fe80000000800 */
[----:B------:R-:W-:Y:S04]  /*0330*/  LDS R24, [R16+0x408] ;  /* 0x0004080010187984 */ /* 0x000fe80000000800 */
[----:B------:R-:W2:Y:S01]  /*0340*/  LDS.64 R22, [R16] ;  /* 0x0000000010167984 */ /* 0x000ea20000000a00 */
[----:B------:R-:W-:Y:S06]  /*0350*/  BAR.SYNC.DEFER_BLOCKING 0x0 ;  /* 0x0000000000007b1d */ /* 0x000fec0000010000 */
[----:B------:R-:W-:Y:S04]  /*0360*/  STS [R25], R12 ;  /* 0x0000000c19007388 */ /* 0x000fe80000000800 */
[----:B------:R4:W-:Y:S04]  /*0370*/  STS [R20+0x4], R13 ;  /* 0x0000040d14007388 */ /* 0x0009e80000000800 */
[----:B------:R-:W-:Y:S04]  /*0380*/  STS [R25+0x8], R14 ;  /* 0x0000080e19007388 */ /* 0x000fe80000000800 */
[----:B------:R5:W-:Y:S01]  /*0390*/  STS [R20+0xc], R15 ;  /* 0x00000c0f14007388 */ /* 0x000be20000000800 */
[----:B---3--:R-:W-:Y:S01]  /*03a0*/  CS2R R10, SRZ ;  /* 0x00000000000a7805 */ /* 0x008fe2000001ff00 */
[----:B----4-:R-:W3:Y:S08]  /*03b0*/  LDC.64 R12, c[0x0][0x230] ;  /* 0x00008c00ff0c7b82 */ /* 0x010ef00000000a00 */
[----:B------:R-:W-:Y:S06]  /*03c0*/  BAR.SYNC.DEFER_BLOCKING 0x0 ;  /* 0x0000000000007b1d */ /* 0x000fec0000010000 */
[----:B------:R4:W2:Y:S04]  /*03d0*/  @!P2 LDG.E.EL.64 R8, desc[UR8][R18.64] ;  /* 0x000000081208a981 */ /* 0x0008a8000c2e1b00 */
[----:B------:R3:W2:Y:S01]  /*03e0*/  @!P2 LDG.E.EL.64 R10, desc[UR8][R26.64] ;  /* 0x000000081a0aa981 */ /* 0x0006a2000c2e1b00 */
[----:B-1----:R-:W-:-:S03]  /*03f0*/  IMAD.WIDE R6, R21, 0x4, R6 ;  /* 0x0000000415067825 */ /* 0x002fc600078e0206 */
[----:B------:R-:W1:Y:S01]  /*0400*/  LDS R25, [R16+0x404] ;  /* 0x0004040010197984 */ /* 0x000e620000000800 */
[----:B---3--:R-:W-:Y:S01]  /*0410*/  IMAD.WIDE R12, R21, 0x4, R12 ;  /* 0x00000004150c7825 */ /* 0x008fe200078e020c */
[----:B----4-:R-:W-:Y:S02]  /*0420*/  CS2R R18, SRZ ;  /* 0x0000000000127805 */ /* 0x010fe4000001ff00 */
[----:B-----5:R-:W-:Y:S01]  /*0430*/  CS2R R20, SRZ ;  /* 0x0000000000147805 */ /* 0x020fe2000001ff00 */
[----:B0-----:R-:W0:Y:S04]  /*0440*/  LDS R26, [R16+0x408] ;  /* 0x00040800101a7984 */ /* 0x001e280000000800 */
[----:B------:R3:W4:Y:S04]  /*0450*/  @!P2 LDG.E.EL.64 R18, desc[UR8][R6.64] ;  /* 0x000000080612a981 */ /* 0x000728000c2e1b00 */
[----:B------:R5:W4:Y:S01]  /*0460*/  @!P2 LDG.E.EL.64 R20, desc[UR8][R12.64] ;  /* 0x000000080c14a981 */ /* 0x000b22000c2e1b00 */
[----:B---3--:R-:W-:Y:S01]  /*0470*/  IMAD.MOV.U32 R6, RZ, RZ, 0x3e800000 ;  /* 0x3e800000ff067424 */ /* 0x008fe200078e00ff */
[----:B-----5:R-:W3:Y:S01]  /*0480*/  LDC.64 R12, c[0x0][0x238] ;  /* 0x00008e00ff0c7b82 */ /* 0x020ee20000000a00 */
[----:B--2---:R-:W-:Y:S01]  /*0490*/  FADD R15, R9, 9.9999997473787516356e-06 ;  /* 0x3727c5ac090f7421 */ /* 0x004fe20000000000 */
[----:B------:R-:W-:-:S04]  /*04a0*/  FADD R8, R8, 9.9999997473787516356e-06 ;  /* 0x3727c5ac08087421 */ /* 0x000fc80000000000 */
[----:B------:R2:W5:Y:S08]  /*04b0*/  MUFU.SQRT R14, R8 ;  /* 0x00000008000e7308 */ /* 0x0005700000002000 */
[----:B------:R-:W0:Y:S01]  /*04c0*/  MUFU.SQRT R15, R15 ;  /* 0x0000000f000f7308 */ /* 0x000e220000002000 */
[----:B--2---:R2:W1:Y:S01]  /*04d0*/  LDS.64 R8, [R16] ;  /* 0x0000000010087984 */ /* 0x0044620000000a00 */
[----:B-----5:R-:W-:-:S02]  /*04e0*/  FSETP.GT.AND P0, PT, R14, 8.50705917302346158658e+37, PT ;  /* 0x7e8000000e00780b */ /* 0x020fc40003f04000 */
[----:B------:R-:W-:Y:S02]  /*04f0*/  FSETP.GEU.AND P4, PT, R14, 1.175494350822287508e-38, PT ;  /* 0x008000000e00780b */ /* 0x000fe40003f8e000 */
[C---:B0-----:R-:W-:Y:S02]  /*0500*/  FSETP.GT.AND P1, PT, R15.reuse, 8.50705917302346158658e+37, PT ;  /* 0x7e8000000f00780b */ /* 0x041fe40003f24000 */
[----:B------:R-:W-:-:S07]  /*0510*/  FSETP.GEU.AND P2, PT, R15, 1.175494350822287508e-38, PT ;  /* 0x008000000f00780b */ /* 0x000fce0003f4e000 */
[----:B------:R-:W-:-:S04]  /*0520*/  @P0 FMUL R14, R14, 0.25 ;  /* 0x3e8000000e0e0820 */ /* 0x000fc80000400000 */
[----:B------:R-:W-:Y:S01]  /*0530*/  @P1 FMUL R15, R15, 0.25 ;  /* 0x3e8000000f0f1820 */ /* 0x000fe20000400000 */
[----:B------:R-:W-:-:S03]  /*0540*/  @!P4 FMUL R14, R14, 16777216 ;  /* 0x4b8000000e0ec820 */ /* 0x000fc60000400000 */
[----:B------:R-:W-:Y:S01]  /*0550*/  @!P2 FMUL R15, R15, 16777216 ;  /* 0x4b8000000f0fa820 */ /* 0x000fe20000400000 */
[----:B------:R-:W0:Y:S01]  /*0560*/  MUFU.RCP R28, R14 ;  /* 0x0000000e001c7308 */ /* 0x000e220000001000 */
[----:B------:R-:W-:-:S07]  /*0570*/  FSEL R7, R6, 1, P0 ;  /* 0x3f80000006077808 */ /* 0x000fce0000000000 */
[----:B------:R-:W5:Y:S01]  /*0580*/  MUFU.RCP R15, R15 ;  /* 0x0000000f000f7308 */ /* 0x000f620000001000 */
[----:B------:R-:W-:Y:S01]  /*0590*/  FSEL R6, R6, 1, P1 ;  /* 0x3f80000006067808 */ /* 0x000fe20000800000 */
[----:B------:R-:W-:-:S04]  /*05a0*/  @!P4 FMUL R7, R7, 16777216 ;  /* 0x4b8000000707c820 */ /* 0x000fc80000400000 */
[----:B------:R-:W-:Y:S01]  /*05b0*/  @!P2 FMUL R6, R6, 16777216 ;  /* 0x4b8000000606a820 */ /* 0x000fe20000400000 */
[----:B0-----:R-:W-:Y:S01]  /*05c0*/  FMUL R28, R28, R7 ;  /* 0x000000071c1c7220 */ /* 0x001fe20000400000 */
[--C-:B--2---:R-:W-:Y:S01]  /*05d0*/  FADD R16, R23, -R11.reuse ;  /* 0x8000000b17107221 */ /* 0x104fe20000000000 */
[--C-:B------:R-:W-:Y:S01]  /*05e0*/  FADD R23, R22, -R10.reuse ;  /* 0x8000000a16177221 */ /* 0x100fe20000000000 */
[--C-:B-1----:R-:W-:Y:S01]  /*05f0*/  FADD R27, R25, -R10.reuse ;  /* 0x8000000a191b7221 */ /* 0x102fe20000000000 */
[----:B-----5:R-:W-:Y:S01]  /*0600*/  FMUL R7, R15, R6 ;  /* 0x000000060f077220 */ /* 0x020fe20000400000 */
[--C-:B------:R-:W-:Y:S01]  /*0610*/  FADD R6, R24, -R11.reuse ;  /* 0x8000000b18067221 */ /* 0x100fe20000000000 */
[--C-:B------:R-:W-:Y:S01]  /*0620*/  FADD R24, R26, -R11.reuse ;  /* 0x8000000b1a187221 */ /* 0x100fe20000000000 */
[----:B------:R-:W-:Y:S01]  /*0630*/  FADD R26, R9, -R11 ;  /* 0x8000000b091a7221 */ /* 0x000fe20000000000 */
[--C-:B------:R-:W-:Y:S01]  /*0640*/  FADD R9, R17, -R10.reuse ;  /* 0x8000000a11097221 */ /* 0x100fe20000000000 */
[----:B------:R-:W-:Y:S01]  /*0650*/  FADD R17, R8, -R10 ;  /* 0x8000000a08117221 */ /* 0x000fe20000000000 */
[-C--:B------:R-:W-:Y:S01]  /*0660*/  FMUL R23, R23, R28.reuse ;  /* 0x0000001c17177220 */ /* 0x080fe20000400000 */
[-C--:B------:R-:W-:Y:S01]  /*0670*/  FMUL R27, R27, R28.reuse ;  /* 0x0000001c1b1b7220 */ /* 0x080fe20000400000 */
[-C--:B------:R-:W-:Y:S01]  /*0680*/  FMUL R25, R9, R28.reuse ;  /* 0x0000001c09197220 */ /* 0x080fe20000400000 */
[----:B------:R-:W-:Y:S01]  /*0690*/  FMUL R17, R17, R28 ;  /* 0x0000001c11117220 */ /* 0x000fe20000400000 */
[----:B------:R-:W-:-:S02]  /*06a0*/  CS2R R8, SRZ ;  /* 0x0000000000087805 */ /* 0x000fc4000001ff00 */
[----:B------:R-:W-:Y:S01]  /*06b0*/  CS2R R10, SRZ ;  /* 0x00000000000a7805 */ /* 0x000fe2000001ff00 */
[----:B---3--:R-:W-:Y:S01]  /*06c0*/  IMAD.WIDE R28, R4, 0x4, R12 ;  /* 0x00000004041c7825 */ /* 0x008fe200078e020c */
[----:B------:R-:W-:-:S03]  /*06d0*/  CS2R R14, SRZ ;  /* 0x00000000000e7805 */ /* 0x000fc6000001ff00 */
[----:B------:R-:W-:Y:S01]  /*06e0*/  IMAD.WIDE R4, R5, 0x4, R12 ;  /* 0x0000000405047825 */ /* 0x000fe200078e020c */
[----:B------:R-:W2:Y:S01]  /*06f0*/  @!P3 LDG.E.EL.128 R8, desc[UR8][R28.64] ;  /* 0x000000081c08b981 */ /* 0x000ea2000c2e1d00 */
[----:B------:R-:W-:-:S06]  /*0700*/  CS2R R12, SRZ ;  /* 0x00000000000c7805 */ /* 0x000fcc000001ff00 */
[----:B------:R0:W3:Y:S01]  /*0710*/  @!P3 LDG.E.EL.128 R12, desc[UR8][R4.64] ;  /* 0x00000008040cb981 */ /* 0x0000e2000c2e1d00 */
[-C--:B------:R-:W-:Y:S01]  /*0720*/  FMUL R6, R6, R7.reuse ;  /* 0x0000000706067220 */ /* 0x080fe20000400000 */
[-C--:B------:R-:W-:Y:S01]  /*0730*/  FMUL R16, R16, R7.reuse ;  /* 0x0000000710107220 */ /* 0x080fe20000400000 */
[-C--:B------:R-:W-:Y:S01]  /*0740*/  FMUL R24, R24, R7.reuse ;  /* 0x0000000718187220 */ /* 0x080fe20000400000 */
[----:B------:R-:W-:Y:S01]  /*0750*/  FMUL R26, R26, R7 ;  /* 0x000000071a1a7220 */ /* 0x000fe20000400000 */
[----:B------:R-:W-:Y:S02]  /*0760*/  IMAD.SHL.U32 R7, R0, 0x2, RZ ;  /* 0x0000000200077824 */ /* 0x000fe400078e00ff */
[-CC-:B----4-:R-:W-:Y:S01]  /*0770*/  FFMA R25, R25, R18.reuse, R20.reuse ;  /* 0x0000001219197223 */ /* 0x190fe20000000014 */
[-CC-:B------:R-:W-:Y:S02]  /*0780*/  FFMA R27, R27, R18.reuse, R20.reuse ;  /* 0x000000121b1b7223 */ /* 0x180fe40000000014 */
[----:B------:R-:W-:Y:S01]  /*0790*/  LOP3.LUT R7, R7, 0xfe, RZ, 0xc0, !PT ;  /* 0x000000fe07077812 */ /* 0x000fe200078ec0ff */
[-CC-:B0-----:R-:W-:Y:S01]  /*07a0*/  FFMA R4, R23, R18.reuse, R20.reuse ;  /* 0x0000001217047223 */ /* 0x181fe20000000014 */
[----:B------:R-:W-:Y:S01]  /*07b0*/  FFMA R18, R17, R18, R20 ;  /* 0x0000001211127223 */ /* 0x000fe20000000014 */
[-CC-:B------:R-:W-:Y:S01]  /*07c0*/  FFMA R29, R6, R19.reuse, R21.reuse ;  /* 0x00000013061d7223 */ /* 0x180fe20000000015 */
[----:B------:R-:W-:Y:S01]  /*07d0*/  LEA R20, R7, UR4, 0x2 ;  /* 0x0000000407147c11 */ /* 0x000fe2000f8e10ff */
[----:B------:R-:W-:Y:S01]  /*07e0*/  BAR.SYNC.DEFER_BLOCKING 0x0 ;  /* 0x0000000000007b1d */ /* 0x000fe20000010000 */
[----:B------:R-:W-:Y:S01]  /*07f0*/  FFMA R5, R16, R19, R21 ;  /* 0x0000001310057223 */ /* 0x000fe20000000015 */
[----:B------:R-:W-:Y:S01]  /*0800*/  SHF.R.U32.HI R3, RZ, 0x8, R3 ;  /* 0x00000008ff037819 */ /* 0x000fe20000011603 */
[----:B------:R-:W-:-:S03]  /*0810*/  IMAD.SHL.U32 R22, R0, 0x4, RZ ;  /* 0x0000000400167824 */ /* 0x000fc600078e00ff */
[----:B------:R-:W-:Y:S01]  /*0820*/  SGXT.U32 R3, R3, 0x1 ;  /* 0x000000010303781a */ /* 0x000fe20000000000 */
[----:B------:R-:W-:Y:S04]  /*0830*/  STS.64 [R20], R4 ;  /* 0x0000000414007388 */ /* 0x000fe80000000a00 */
[----:B------:R0:W-:Y:S04]  /*0840*/  STS [R20+0x404], R25 ;  /* 0x0004041914007388 */ /* 0x0001e80000000800 */
[----:B------:R-:W-:Y:S01]  /*0850*/  STS [R20+0x408], R29 ;  /* 0x0004081d14007388 */ /* 0x000fe20000000800 */
[----:B------:R-:W-:Y:S01]  /*0860*/  LOP3.LUT R3, R3, 0x1fc, R22, 0xf8, !PT ;  /* 0x000001fc03037812 */ /* 0x000fe200078ef816 */
[-CC-:B------:R-:W-:Y:S01]  /*0870*/  FFMA R23, R24, R19.reuse, R21.reuse ;  /* 0x0000001318177223 */ /* 0x180fe20000000015 */
[----:B------:R-:W-:Y:S01]  /*0880*/  BAR.SYNC.DEFER_BLOCKING 0x0 ;  /* 0x0000000000007b1d */ /* 0x000fe20000010000 */
[----:B------:R-:W-:Y:S01]  /*0890*/  FFMA R19, R26, R19, R21 ;  /* 0x000000131a137223 */ /* 0x000fe20000000015 */
[----:B------:R-:W-:-:S05]  /*08a0*/  LEA R26, R3, UR4, 0x2 ;  /* 0x00000004031a7c11 */ /* 0x000fca000f8e10ff */
[----:B------:R-:W-:Y:S04]  /*08b0*/  LDS R22, [R26+0xc] ;  /* 0x00000c001a167984 */ /* 0x000fe80000000800 */
[----:B------:R-:W-:Y:S04]  /*08c0*/  LDS R17, [R26+0x8] ;  /* 0x000008001a117984 */ /* 0x000fe80000000800 */
[----:B------:R-:W-:Y:S04]  /*08d0*/  LDS R16, [R26+0x4] ;  /* 0x000004001a107984 */ /* 0x000fe80000000800 */
[----:B------:R-:W2:Y:S01]  /*08e0*/  LDS R7, [R26] ;  /* 0x000000001a077984 */ /* 0x000ea20000000800 */
[----:B------:R-:W-:Y:S06]  /*08f0*/  BAR.SYNC.DEFER_BLOCKING 0x0 ;  /* 0x0000000000007b1d */ /* 0x000fec0000010000 */
[----:B------:R1:W-:Y:S04]  /*0900*/  STS.64 [R20], R18 ;  /* 0x0000001214007388 */ /* 0x0003e80000000a00 */
[----:B------:R-:W-:Y:S04]  /*0910*/  STS [R20+0x404], R27 ;  /* 0x0004041b14007388 */ /* 0x000fe80000000800 */
[----:B------:R-:W-:Y:S01]  /*0920*/  STS [R20+0x408], R23 ;  /* 0x0004081714007388 */ /* 0x000fe20000000800 */
[----:B------:R-:W-:Y:S06]  /*0930*/  BAR.SYNC.DEFER_BLOCKING 0x0 ;  /* 0x0000000000007b1d */ /* 0x000fec0000010000 */
[----:B------:R-:W0:Y:S01]  /*0940*/  S2R R6, SR_TID.X ;  /* 0x0000000000067919 */ /* 0x000e220000002100 */
[----:B------:R-:W3:Y:S04]  /*0950*/  LDS R21, [R26+0x8] ;  /* 0x000008001a157984 */ /* 0x000ee80000000800 */
[----:B------:R-:W4:Y:S04]  /*0960*/  LDS R24, [R26+0x4] ;  /* 0x000004001a187984 */ /* 0x000f280000000800 */
[----:B------:R-:W5:Y:S04]  /*0970*/  LDS R4, [R26+0xc] ;  /* 0x00000c001a047984 */ /* 0x000f680000000800 */
[----:B------:R-:W2:Y:S01]  /*0980*/  LDS R5, [R26] ;  /* 0x000000001a057984 */ /* 0x000ea20000000800 */
[----:B------:R-:W-:Y:S01]  /*0990*/  IMAD.SHL.U32 R3, R0, 0x10, RZ ;  /* 0x0000001000037824 */ /* 0x000fe200078e00ff */
[----:B0-----:R-:W-:-:S04]  /*09a0*/  SHF.R.U32.HI R25, RZ, 0x6, R6 ;  /* 0x00000006ff197819 */ /* 0x001fc80000011606 */
[----:B------:R-:W-:Y:S02]  /*09b0*/  LOP3.LUT R3, R3, 0x3f0, RZ, 0xc0, !PT ;  /* 0x000003f003037812 */ /* 0x000fe400078ec0ff */
[----:B-1----:R-:W-:-:S04]  /*09c0*/  SGXT.U32 R18, R25, 0x1 ;  /* 0x000000011912781a */ /* 0x002fc80000000000 */
[C---:B------:R-:W-:Y:S02]  /*09d0*/  LOP3.LUT R18, R3.reuse, R18, RZ, 0xfc, !PT ;  /* 0x0000001203127212 */ /* 0x040fe400078efcff */
[----:B------:R-:W-:-:S05]  /*09e0*/  LEA R3, R3, UR4, 0x2 ;  /* 0x0000000403037c11 */ /* 0x000fca000f8e10ff */
[----:B------:R-:W-:Y:S02]  /*09f0*/  IMAD R3, R18, 0x4, R3 ;  /* 0x0000000412037824 */ /* 0x000fe400078e0203 */
[----:B------:R-:W-:-:S05]  /*0a00*/  IMAD.SHL.U32 R6, R6, 0x4, RZ ;  /* 0x0000000406067824 */ /* 0x000fca00078e00ff */
[----:B------:R-:W-:Y:S01]  /*0a10*/  LOP3.LUT R6, R6, 0x1fc, RZ, 0xc0, !PT ;  /* 0x000001fc06067812 */ /* 0x000fe200078ec0ff */
[----:B------:R-:W-:Y:S01]  /*0a20*/  USHF.L.U32 UR6, UR5, 0x2, URZ ;  /* 0x0000000205067899 */ /* 0x000fe2000800063f */
[----:B------:R-:W-:Y:S01]  /*0a30*/  BAR.SYNC.DEFER_BLOCKING 0x0 ;  /* 0x0000000000007b1d */ /* 0x000fe20000010000 */
[C---:B--2---:R-:W-:Y:S01]  /*0a40*/  FSETP.GEU.AND P6, PT, R7.reuse, -R8, PT ;  /* 0x800000080700720b */ /* 0x044fe20003fce000 */
[----:B------:R-:W-:Y:S01]  /*0a50*/  FADD R7, R7, R8 ;  /* 0x0000000807077221 */ /* 0x000fe20000000000 */
[C---:B------:R-:W-:Y:S01]  /*0a60*/  FSETP.GEU.AND P1, PT, R22.reuse, -R11, PT ;  /* 0x8000000b1600720b */ /* 0x040fe20003f2e000 */
[----:B------:R-:W-:Y:S01]  /*0a70*/  FADD R11, R22, R11 ;  /* 0x0000000b160b7221 */ /* 0x000fe20000000000 */
[----:B------:R-:W-:Y:S02]  /*0a80*/  FSETP.GEU.AND P0, PT, R17, -R10, PT ;  /* 0x8000000a1100720b */ /* 0x000fe40003f0e000 */
[----:B------:R-:W-:Y:S01]  /*0a90*/  FSEL R8, R7, RZ, P6 ;  /* 0x000000ff07087208 */ /* 0x000fe20003000000 */
[----:B------:R-:W-:Y:S01]  /*0aa0*/  FADD R10, R17, R10 ;  /* 0x0000000a110a7221 */ /* 0x000fe20000000000 */
[C---:B------:R-:W-:Y:S01]  /*0ab0*/  FSETP.GEU.AND P2, PT, R16.reuse, -R9, PT ;  /* 0x800000091000720b */ /* 0x040fe20003f4e000 */
[----:B------:R-:W-:Y:S01]  /*0ac0*/  FADD R9, R16, R9 ;  /* 0x0000000910097221 */ /* 0x000fe20000000000 */
[C---:B---3--:R-:W-:Y:S01]  /*0ad0*/  FSETP.GEU.AND P3, PT, R21.reuse, -R14, PT ;  /* 0x8000000e1500720b */ /* 0x048fe20003f6e000 */
[----:B------:R-:W-:Y:S01]  /*0ae0*/  FADD R14, R21, R14 ;  /* 0x0000000e150e7221 */ /* 0x000fe20000000000 */
[C---:B----4-:R-:W-:Y:S01]  /*0af0*/  FSETP.GEU.AND P4, PT, R24.reuse, -R13, PT ;  /* 0x8000000d1800720b */ /* 0x050fe20003f8e000 */
[----:B------:R-:W-:Y:S01]  /*0b00*/  FADD R13, R24, R13 ;  /* 0x0000000d180d7221 */ /* 0x000fe20000000000 */
[C---:B-----5:R-:W-:Y:S01]  /*0b10*/  FSETP.GEU.AND P5, PT, R4.reuse, -R15, PT ;  /* 0x8000000f0400720b */ /* 0x060fe20003fae000 */
[----:B------:R-:W-:Y:S01]  /*0b20*/  FADD R4, R4, R15 ;  /* 0x0000000f04047221 */ /* 0x000fe20000000000 */
[C---:B------:R-:W-:Y:S01]  /*0b30*/  FSETP.GEU.AND P6, PT, R5.reuse, -R12, PT ;  /* 0x8000000c0500720b */ /* 0x040fe20003fce000 */
[----:B------:R-:W-:Y:S01]  /*0b40*/  FADD R5, R5, R12 ;  /* 0x0000000c05057221 */ /* 0x000fe20000000000 */
[----:B------:R-:W-:-:S02]  /*0b50*/  FSEL R12, R9, RZ, P2 ;  /* 0x000000ff090c7208 */ /* 0x000fc40001000000 */
[----:B------:R-:W-:Y:S02]  /*0b60*/  FSEL R16, R11, RZ, P1 ;  /* 0x000000ff0b107208 */ /* 0x000fe40000800000 */
[----:B------:R-:W-:Y:S02]  /*0b70*/  FSEL R10, R10, RZ, P0 ;  /* 0x000000ff0a0a7208 */ /* 0x000fe40000000000 */
[----:B------:R-:W-:Y:S02]  /*0b80*/  FSEL R18, R5, RZ, P6 ;  /* 0x000000ff05127208 */ /* 0x000fe40003000000 */
[----:B------:R-:W-:Y:S02]  /*0b90*/  FSEL R20, R13, RZ, P4 ;  /* 0x000000ff0d147208 */ /* 0x000fe40002000000 */
[----:B------:R-:W-:Y:S02]  /*0ba0*/  FSEL R14, R14, RZ, P3 ;  /* 0x000000ff0e0e7208 */ /* 0x000fe40001800000 */
[----:B------:R-:W-:Y:S01]  /*0bb0*/  FSEL R22, R4, RZ, P5 ;  /* 0x000000ff04167208 */ /* 0x000fe20002800000 */
[----:B------:R0:W-:Y:S04]  /*0bc0*/  STS [R3], R8 ;  /* 0x0000000803007388 */ /* 0x0001e80000000800 */
[----:B------:R-:W-:Y:S04]  /*0bd0*/  STS [R3+0x20], R12 ;  /* 0x0000200c03007388 */ /* 0x000fe80000000800 */
[----:B------:R-:W-:Y:S04]  /*0be0*/  STS [R3+0x40], R10 ;  /* 0x0000400a03007388 */ /* 0x000fe80000000800 */
[----:B------:R-:W-:Y:S04]  /*0bf0*/  STS [R3+0x60], R16 ;  /* 0x0000601003007388 */ /* 0x000fe80000000800 */
[----:B------:R-:W-:Y:S01]  /*0c00*/  STS [R3+0x8], R18 ;  /* 0x0000081203007388 */ /* 0x000fe20000000800 */
[----:B------:R-:W-:-:S03]  /*0c10*/  LEA R13, R6, UR4, 0x3 ;  /* 0x00000004060d7c11 */ /* 0x000fc6000f8e18ff */
[----:B------:R-:W-:Y:S04]  /*0c20*/  STS [R3+0x28], R20 ;  /* 0x0000281403007388 */ /* 0x000fe80000000800 */
[----:B------:R-:W-:Y:S04]  /*0c30*/  STS [R3+0x48], R14 ;  /* 0x0000480e03007388 */ /* 0x000fe80000000800 */
[----:B------:R1:W-:Y:S01]  /*0c40*/  STS [R3+0x68], R22 ;  /* 0x0000681603007388 */ /* 0x0003e20000000800 */
[----:B0-----:R-:W0:Y:S08]  /*0c50*/  LDC.64 R8, c[0x0][0x240] ;  /* 0x00009000ff087b82 */ /* 0x001e300000000a00 */
[----:B------:R-:W-:Y:S01]  /*0c60*/  BAR.SYNC.DEFER_BLOCKING 0x0 ;  /* 0x0000000000007b1d */ /* 0x000fe20000010000 */
[----:B------:R-:W-:-:S04]  /*0c70*/  USHF.R.S32.HI UR4, URZ, 0x1d, UR5 ;  /* 0x0000001d3f047899 */ /* 0x000fc80008011405 */
[----:B------:R-:W-:-:S04]  /*0c80*/  USGXT UR4, UR4, 0x1 ;  /* 0x000000010404789a */ /* 0x000fc80008000200 */
[----:B------:R-:W-:Y:S01]  /*0c90*/  ULEA.HI UR4, UR4, UR6, URZ, 0x8 ;  /* 0x0000000604047291 */ /* 0x000fe2000f8f403f */
[----:B------:R-:W2:Y:S03]  /*0ca0*/  LDS.128 R4, [R13] ;  /* 0x000000000d047984 */ /* 0x000ea60000000c00 */
[----:B------:R-:W-:Y:S01]  /*0cb0*/  USHF.L.U32 UR5, UR4, 0x8, URZ ;  /* 0x0000000804057899 */ /* 0x000fe2000800063f */
[----:B-1----:R-:W-:Y:S01]  /*0cc0*/  LOP3.LUT R3, R0, 0x7f, RZ, 0xc0, !PT ;  /* 0x0000007f00037812 */ /* 0x002fe200078ec0ff */
[----:B------:R-:W-:Y:S02]  /*0cd0*/  ULOP3.LUT UR4, UR4, 0xffffff00, URZ, 0xc0, !UPT ;  /* 0xffffff0004047892 */ /* 0x000fe4000f8ec03f */
[----:B------:R-:W-:Y:S01]  /*0ce0*/  ULOP3.LUT UR5, UR5, 0xffff0000, URZ, 0xc0, !UPT ;  /* 0xffff000005057892 */ /* 0x000fe2000f8ec03f */
[----:B------:R-:W-:-:S03]  /*0cf0*/  PRMT R3, R3, 0x6540, R2 ;  /* 0x0000654003037816 */ /* 0x000fc60000000002 */
[----:B------:R-:W-:Y:S01]  /*0d00*/  UIADD3 UR4, UR5, UR6, -UR4 ;  /* 0x0000000605047290 */ /* 0x000fe2000fffe804 */
[C---:B------:R-:W-:Y:S02]  /*0d10*/  LOP3.LUT R0, R3.reuse, 0x80, RZ, 0xfc, !PT ;  /* 0x0000008003007812 */ /* 0x040fe400078efcff */
[C---:B------:R-:W-:Y:S02]  /*0d20*/  ISETP.GE.AND P0, PT, R3.reuse, 0x100, PT ;  /* 0x000001000300780c */ /* 0x040fe40003f06270 */
[----:B------:R-:W-:Y:S02]  /*0d30*/  ISETP.GE.AND P1, PT, R0, 0x100, PT ;  /* 0x000001000000780c */ /* 0x000fe40003f26270 */
[----:B------:R-:W-:-:S05]  /*0d40*/  LEA R3, R3, UR4, 0x8 ;  /* 0x0000000403037c11 */ /* 0x000fca000f8e40ff */
[----:B0-----:R-:W-:Y:S01]  /*0d50*/  IMAD.WIDE R2, R3, 0x4, R8 ;  /* 0x0000000403027825 */ /* 0x001fe200078e0208 */
[----:B------:R-:W-:-:S04]  /*0d60*/  LEA R11, R0, UR4, 0x8 ;  /* 0x00000004000b7c11 */ /* 0x000fc8000f8e40ff */
[----:B--2---:R0:W-:Y:S02]  /*0d70*/  @!P0 STG.E.128 desc[UR8][R2.64], R4 ;  /* 0x0000000402008986 */ /* 0x0041e4000c101d08 */
[----:B0-----:R-:W-:Y:S05]  /*0d80*/  @P1 EXIT ;  /* 0x000000000000194d */ /* 0x001fea0003800000 */
[----:B------:R-:W1:Y:S01]  /*0d90*/  LDS.128 R12, [R13+0x1000] ;  /* 0x001000000d0c7984 */ /* 0x000e620000000c00 */
[----:B0-----:R-:W-:-:S05]  /*0da0*/  IMAD.WIDE R2, R11, 0x4, R8 ;  /* 0x000000040b027825 */ /* 0x001fca00078e0208 */
[----:B-1----:R-:W-:Y:S01]  /*0db0*/  STG.E.128 desc[UR8][R2.64], R12 ;  /* 0x0000000c02007986 */ /* 0x002fe2000c101d08 */
[----:B------:R-:W-:Y:S05]  /*0dc0*/  EXIT ;  /* 0x000000000000794d */ /* 0x000fea0003800000 */
.L_x_0:
[----:B------:R-:W-:-:S00]  /*0dd0*/  BRA `(.L_x_0) ;  /* 0xfffffffc00fc7947 */ /* 0x000fc0000383ffff */
[----:B------:R-:W-:-:S00]  /*0de0*/  NOP ;  /* 0x0000000000007918 */ /* 0x000fc00000000000 */
        /* <DEDUP_REMOVED lines=9> */
.L_x_1:


//--------------------- .nv.global.init           --------------------------
	.section	.nv.global.init,"aw",@progbits
.nv.global.init:
	.type		_$_str,@object
	.size		_$_str,(_$_str_$_2 - _$_str)
_$_str:
        /*0000*/ 	.byte	0x5f, 0x5f, 0x43, 0x55, 0x44, 0x41, 0x5f, 0x46, 0x54, 0x5a, 0x00
	.type		_$_str_$_2,@object
	.size		_$_str_$_2,(.L_1 - _$_str_$_2)
_$_str_$_2:
        /*000b*/ 	.byte	0x5f, 0x5f, 0x43, 0x55, 0x44, 0x41, 0x5f, 0x50, 0x52, 0x45, 0x43, 0x5f, 0x53, 0x51, 0x52, 0x54
        /*001b*/ 	.byte	0x00
.L_1:


//--------------------- .nv.shared.triton_poi_fused__native_batch_norm_legit_no_training_add_relu_10 --------------------------
	.section	.nv.shared.triton_poi_fused__native_batch_norm_legit_no_training_add_relu_10,"aw",@nobits
	.sectionflags	@""
	.align	16
	.zero		1024


//--------------------- .nv.constant0.triton_poi_fused__native_batch_norm_legit_no_training_add_relu_10 --------------------------
	.section	.nv.constant0.triton_poi_fused__native_batch_norm_legit_no_training_add_relu_10,"a",@progbits
	.sectionflags	@""
	.align	4
.nv.constant0.triton_poi_fused__native_batch_norm_legit_no_training_add_relu_10:
	.zero		592
